	.headerflags	@"EF_CUDA_TEXMODE_UNIFIED EF_CUDA_64BIT_ADDRESS EF_CUDA_ACCELERATORS EF_CUDA_SM90 EF_CUDA_VIRTUAL_SM(EF_CUDA_SM90)"
	.elftype	@"ET_EXEC"


//--------------------- .nv.info                  --------------------------
	.section	.nv.info,"",@"SHT_CUDA_INFO"
	.align	4


	//----- nvinfo : EIATTR_REGCOUNT
	.align		4
        /*0000*/ 	.byte	0x04, 0x2f
        /*0002*/ 	.short	(.L_3 - .L_2)
	.align		4
.L_2:
        /*0004*/ 	.word	index@(triton_poi_fused__native_batch_norm_legit_no_training_hardtanh_0)
        /*0008*/ 	.word	0x00000010


	//----- nvinfo : EIATTR_MIN_STACK_SIZE
	.align		4
.L_3:
        /*000c*/ 	.byte	0x04, 0x12
        /*000e*/ 	.short	(.L_5 - .L_4)
	.align		4
.L_4:
        /*0010*/ 	.word	index@(triton_poi_fused__native_batch_norm_legit_no_training_hardtanh_0)
        /*0014*/ 	.word	0x00000000


	//----- nvinfo : EIATTR_FRAME_SIZE
	.align		4
.L_5:
        /*0018*/ 	.byte	0x04, 0x11
        /*001a*/ 	.short	(.L_7 - .L_6)
	.align		4
.L_6:
        /*001c*/ 	.word	index@(triton_poi_fused__native_batch_norm_legit_no_training_hardtanh_0)
        /*0020*/ 	.word	0x00000000


	//----- nvinfo : EIATTR_MIN_STACK_SIZE
	.align		4
.L_7:
        /*0024*/ 	.byte	0x04, 0x12
        /*0026*/ 	.short	(.L_9 - .L_8)
	.align		4
.L_8:
        /*0028*/ 	.word	index@(triton_poi_fused__native_batch_norm_legit_no_training_hardtanh_0)
        /*002c*/ 	.word	0x00000000
.L_9:


//--------------------- .nv.info.triton_poi_fused__native_batch_norm_legit_no_training_hardtanh_0 --------------------------
	.section	.nv.info.triton_poi_fused__native_batch_norm_legit_no_training_hardtanh_0,"",@"SHT_CUDA_INFO"
	.sectionflags	@""
	.align	4


	//----- nvinfo : EIATTR_CUDA_API_VERSION
	.align		4
        /*0000*/ 	.byte	0x04, 0x37
        /*0002*/ 	.short	(.L_11 - .L_10)
.L_10:
        /*0004*/ 	.word	0x0000007c


	//----- nvinfo : EIATTR_KPARAM_INFO
	.align		4
.L_11:
        /*0008*/ 	.byte	0x04, 0x17
        /*000a*/ 	.short	(.L_13 - .L_12)
.L_12:
        /*000c*/ 	.word	0x00000000
        /*0010*/ 	.short	0x0006
        /*0012*/ 	.short	0x0030
        /*0014*/ 	.byte	0x00, 0xf0, 0x11, 0x00


	//----- nvinfo : EIATTR_KPARAM_INFO
	.align		4
.L_13:
        /*0018*/ 	.byte	0x04, 0x17
        /*001a*/ 	.short	(.L_15 - .L_14)
.L_14:
        /*001c*/ 	.word	0x00000000
        /*0020*/ 	.short	0x0005
        /*0022*/ 	.short	0x0028
        /*0024*/ 	.byte	0x00, 0xf4, 0x21, 0x00


	//----- nvinfo : EIATTR_KPARAM_INFO
	.align		4
.L_15:
        /*0028*/ 	.byte	0x04, 0x17
        /*002a*/ 	.short	(.L_17 - .L_16)
.L_16:
        /*002c*/ 	.word	0x00000000
        /*0030*/ 	.short	0x0004
        /*0032*/ 	.short	0x0020
        /*0034*/ 	.byte	0x00, 0xf4, 0x21, 0x00


	//----- nvinfo : EIATTR_KPARAM_INFO
	.align		4
.L_17:
        /*0038*/ 	.byte	0x04, 0x17
        /*003a*/ 	.short	(.L_19 - .L_18)
.L_18:
        /*003c*/ 	.word	0x00000000
        /*0040*/ 	.short	0x0003
        /*0042*/ 	.short	0x0018
        /*0044*/ 	.byte	0x00, 0xf4, 0x21, 0x00


	//----- nvinfo : EIATTR_KPARAM_INFO
	.align		4
.L_19:
        /*0048*/ 	.byte	0x04, 0x17
        /*004a*/ 	.short	(.L_21 - .L_20)
.L_20:
        /*004c*/ 	.word	0x00000000
        /*0050*/ 	.short	0x0002
        /*0052*/ 	.short	0x0010
        /*0054*/ 	.byte	0x00, 0xf4, 0x21, 0x00


	//----- nvinfo : EIATTR_KPARAM_INFO
	.align		4
.L_21:
        /*0058*/ 	.byte	0x04, 0x17
        /*005a*/ 	.short	(.L_23 - .L_22)
.L_22:
        /*005c*/ 	.word	0x00000000
        /*0060*/ 	.short	0x0001
        /*0062*/ 	.short	0x0008
        /*0064*/ 	.byte	0x00, 0xf4, 0x21, 0x00


	//----- nvinfo : EIATTR_KPARAM_INFO
	.align		4
.L_23:
        /*0068*/ 	.byte	0x04, 0x17
        /*006a*/ 	.short	(.L_25 - .L_24)
.L_24:
        /*006c*/ 	.word	0x00000000
        /*0070*/ 	.short	0x0000
        /*0072*/ 	.short	0x0000
        /*0074*/ 	.byte	0x00, 0xf4, 0x21, 0x00


	//----- nvinfo : EIATTR_SPARSE_MMA_MASK
	.align		4
.L_25:
        /*0078*/ 	.byte	0x03, 0x50
        /*007a*/ 	.short	0x0000


	//----- nvinfo : EIATTR_MAXREG_COUNT
	.align		4
        /*007c*/ 	.byte	0x03, 0x1b
        /*007e*/ 	.short	0x00ff


	//----- nvinfo : EIATTR_EXIT_INSTR_OFFSETS
	.align		4
        /*0080*/ 	.byte	0x04, 0x1c
        /*0082*/ 	.short	(.L_27 - .L_26)


	//   ....[0]....
.L_26:
        /*0084*/ 	.word	0x00000320


	//----- nvinfo : EIATTR_REQNTID
	.align		4
.L_27:
        /*0088*/ 	.byte	0x04, 0x10
        /*008a*/ 	.short	(.L_29 - .L_28)
.L_28:
        /*008c*/ 	.word	0x00000080
        /*0090*/ 	.word	0x00000001
        /*0094*/ 	.word	0x00000001


	//----- nvinfo : EIATTR_CBANK_PARAM_SIZE
	.align		4
.L_29:
        /*0098*/ 	.byte	0x03, 0x19
        /*009a*/ 	.short	0x0034


	//----- nvinfo : EIATTR_PARAM_CBANK
	.align		4
        /*009c*/ 	.byte	0x04, 0x0a
        /*009e*/ 	.short	(.L_31 - .L_30)
	.align		4
.L_30:
        /*00a0*/ 	.word	index@(.nv.constant0.triton_poi_fused__native_batch_norm_legit_no_training_hardtanh_0)
        /*00a4*/ 	.short	0x0210
        /*00a6*/ 	.short	0x0034


	//----- nvinfo : EIATTR_SW_WAR
	.align		4
.L_31:
        /*00a8*/ 	.byte	0x04, 0x36
        /*00aa*/ 	.short	(.L_33 - .L_32)
.L_32:
        /*00ac*/ 	.word	0x00000008
.L_33:


//--------------------- .nv.callgraph             --------------------------
	.section	.nv.callgraph,"",@"SHT_CUDA_CALLGRAPH"
	.align	4
	.sectionentsize	8
	.align		4
        /*0000*/ 	.word	0x00000000
	.align		4
        /*0004*/ 	.word	0xffffffff
	.align		4
        /*0008*/ 	.word	0x00000000
	.align		4
        /*000c*/ 	.word	0xfffffffe
	.align		4
        /*0010*/ 	.word	0x00000000
	.align		4
        /*0014*/ 	.word	0xfffffffd
	.align		4
        /*0018*/ 	.word	0x00000000
	.align		4
        /*001c*/ 	.word	0xfffffffc


//--------------------- .nv.constant4             --------------------------
	.section	.nv.constant4,"a",@progbits
	.align	8
	.align		8
.nv.constant4:
        /*0000*/ 	.dword	_$_str
	.align		8
        /*0008*/ 	.dword	_$_str_$_2


//--------------------- .text.triton_poi_fused__native_batch_norm_legit_no_training_hardtanh_0 --------------------------
	.section	.text.triton_poi_fused__native_batch_norm_legit_no_training_hardtanh_0,"ax",@progbits
	.align	128
        .global         triton_poi_fused__native_batch_norm_legit_no_training_hardtanh_0
        .type           triton_poi_fused__native_batch_norm_legit_no_training_hardtanh_0,@function
        .size           triton_poi_fused__native_batch_norm_legit_no_training_hardtanh_0,(.L_x_1 - triton_poi_fused__native_batch_norm_legit_no_training_hardtanh_0)
        .other          triton_poi_fused__native_batch_norm_legit_no_training_hardtanh_0,@"STO_CUDA_ENTRY STV_DEFAULT"
triton_poi_fused__native_batch_norm_legit_no_training_hardtanh_0:
.text.triton_poi_fused__native_batch_norm_legit_no_training_hardtanh_0:
[----:B------:R-:W-:Y:S01]  /*0000*/  LDC R1, c[0x0][0x28] ;  /* 0x00000a00ff017b82 */ /* 0x000fe20000000800 */
[----:B------:R-:W1:Y:S07]  /*0010*/  S2R R0, SR_TID.X ;  /* 0x0000000000007919 */ /* 0x000e6e0000002100 */
[----:B------:R-:W2:Y:S01]  /*0020*/  LDC.64 R6, c[0x0][0x220] ;  /* 0x00008800ff067b82 */ /* 0x000ea20000000a00 */
[----:B------:R-:W-:Y:S01]  /*0030*/  ULDC.64 UR4, c[0x0][0x208] ;  /* 0x0000820000047ab9 */ /* 0x000fe20000000a00 */
[----:B------:R-:W3:Y:S06]  /*0040*/  S2R R3, SR_CTAID.X ;  /* 0x0000000000037919 */ /* 0x000eec0000002500 */
[----:B------:R-:W4:Y:S08]  /*0050*/  LDC.64 R4, c[0x0][0x218] ;  /* 0x00008600ff047b82 */ /* 0x000f300000000a00 */
[----:B------:R-:W5:Y:S08]  /*0060*/  LDC.64 R8, c[0x0][0x228] ;  /* 0x00008a00ff087b82 */ /* 0x000f700000000a00 */
[----:B------:R-:W5:Y:S01]  /*0070*/  LDC.64 R10, c[0x0][0x230] ;  /* 0x00008c00ff0a7b82 */ /* 0x000f620000000a00 */
[----:B-1----:R-:W-:-:S02]  /*0080*/  LOP3.LUT R0, R0, 0x7f, RZ, 0xc0, !PT ;  /* 0x0000007f00007812 */ /* 0x002fc400078ec0ff */
[----:B---3--:R-:W-:-:S03]  /*0090*/  SHF.R.S32.HI R2, RZ, 0x18, R3 ;  /* 0x00000018ff027819 */ /* 0x008fc60000011403 */
[----:B------:R-:W-:Y:S01]  /*00a0*/  IMAD R0, R3, 0x80, R0 ;  /* 0x0000008003007824 */ /* 0x000fe200078e0200 */
[----:B------:R-:W-:-:S04]  /*00b0*/  SGXT R3, R2, 0x1 ;  /* 0x000000010203781a */ /* 0x000fc80000000200 */
[----:B------:R-:W-:-:S04]  /*00c0*/  LEA.HI R3, R3, R0, RZ, 0x6 ;  /* 0x0000000003037211 */ /* 0x000fc800078f30ff */
[----:B------:R-:W-:-:S04]  /*00d0*/  SHF.R.S32.HI R3, RZ, 0x6, R3 ;  /* 0x00000006ff037819 */ /* 0x000fc80000011403 */
[----:B------:R-:W-:-:S04]  /*00e0*/  LEA.HI R2, R3, R3, RZ, 0x4 ;  /* 0x0000000303027211 */ /* 0x000fc800078f20ff */
[----:B------:R-:W-:-:S04]  /*00f0*/  LOP3.LUT R2, R2, 0xfffffff0, RZ, 0xc0, !PT ;  /* 0xfffffff002027812 */ /* 0x000fc800078ec0ff */
[----:B------:R-:W-:Y:S02]  /*0100*/  IADD3 R13, R3, -R2, RZ ;  /* 0x80000002030d7210 */ /* 0x000fe40007ffe0ff */
[----:B------:R-:W1:Y:S03]  /*0110*/  LDC.64 R2, c[0x0][0x210] ;  /* 0x00008400ff027b82 */ /* 0x000e660000000a00 */
[----:B--2---:R-:W-:-:S06]  /*0120*/  IMAD.WIDE R6, R13, 0x4, R6 ;  /* 0x000000040d067825 */ /* 0x004fcc00078e0206 */
[----:B------:R-:W2:Y:S01]  /*0130*/  LDG.E.EL R6, desc[UR4][R6.64] ;  /* 0x0000000406067981 */ /* 0x000ea2000c2e1900 */
[----:B----4-:R-:W-:-:S04]  /*0140*/  IMAD.WIDE R4, R13, 0x4, R4 ;  /* 0x000000040d047825 */ /* 0x010fc800078e0204 */
[C---:B-----5:R-:W-:Y:S02]  /*0150*/  IMAD.WIDE R8, R13.reuse, 0x4, R8 ;  /* 0x000000040d087825 */ /* 0x060fe400078e0208 */
[----:B------:R3:W4:Y:S02]  /*0160*/  LDG.E.EL R5, desc[UR4][R4.64] ;  /* 0x0000000404057981 */ /* 0x000724000c2e1900 */
[----:B0-----:R-:W-:Y:S02]  /*0170*/  IMAD.WIDE R10, R13, 0x4, R10 ;  /* 0x000000040d0a7825 */ /* 0x001fe400078e020a */
[----:B------:R-:W5:Y:S02]  /*0180*/  LDG.E.EL R8, desc[UR4][R8.64] ;  /* 0x0000000408087981 */ /* 0x000f64000c2e1900 */
[----:B-1----:R-:W-:Y:S02]  /*0190*/  IMAD.WIDE R2, R0, 0x4, R2 ;  /* 0x0000000400027825 */ /* 0x002fe400078e0202 */
[----:B------:R-:W5:Y:S04]  /*01a0*/  LDG.E.EL R11, desc[UR4][R10.64] ;  /* 0x000000040a0b7981 */ /* 0x000f68000c2e1900 */
[----:B------:R-:W4:Y:S01]  /*01b0*/  LDG.E R2, desc[UR4][R2.64] ;  /* 0x0000000402027981 */ /* 0x000f22000c1e1900 */
[----:B---3--:R-:W-:-:S02]  /*01c0*/  IMAD.MOV.U32 R4, RZ, RZ, 0x3e800000 ;  /* 0x3e800000ff047424 */ /* 0x008fc400078e00ff */
[----:B--2---:R-:W-:-:S04]  /*01d0*/  FADD R6, R6, 9.9999997473787516356e-06 ;  /* 0x3727c5ac06067421 */ /* 0x004fc80000000000 */
[----:B------:R-:W0:Y:S02]  /*01e0*/  MUFU.SQRT R7, R6 ;  /* 0x0000000600077308 */ /* 0x000e240000002000 */
[C---:B0-----:R-:W-:Y:S02]  /*01f0*/  FSETP.GT.AND P0, PT, R7.reuse, 8.50705917302346158658e+37, PT ;  /* 0x7e8000000700780b */ /* 0x041fe40003f04000 */
[----:B------:R-:W-:-:S11]  /*0200*/  FSETP.GEU.AND P1, PT, R7, 1.175494350822287508e-38, PT ;  /* 0x008000000700780b */ /* 0x000fd60003f2e000 */
[----:B------:R-:W-:-:S04]  /*0210*/  @P0 FMUL R7, R7, 0.25 ;  /* 0x3e80000007070820 */ /* 0x000fc80000400000 */
[----:B------:R-:W-:-:S06]  /*0220*/  @!P1 FMUL R7, R7, 16777216 ;  /* 0x4b80000007079820 */ /* 0x000fcc0000400000 */
[----:B------:R-:W0:Y:S01]  /*0230*/  MUFU.RCP R7, R7 ;  /* 0x0000000700077308 */ /* 0x000e220000001000 */
[----:B------:R-:W-:Y:S01]  /*0240*/  FSEL R4, R4, 1, P0 ;  /* 0x3f80000004047808 */ /* 0x000fe20000000000 */
[----:B----4-:R-:W-:-:S04]  /*0250*/  FADD R2, R2, -R5 ;  /* 0x8000000502027221 */ /* 0x010fc80000000000 */
[----:B------:R-:W-:-:S04]  /*0260*/  @!P1 FMUL R4, R4, 16777216 ;  /* 0x4b80000004049820 */ /* 0x000fc80000400000 */
[----:B0-----:R-:W-:-:S04]  /*0270*/  FMUL R3, R7, R4 ;  /* 0x0000000407037220 */ /* 0x001fc80000400000 */
[----:B------:R-:W-:-:S04]  /*0280*/  FMUL R2, R2, R3 ;  /* 0x0000000302027220 */ /* 0x000fc80000400000 */
[----:B-----5:R-:W-:Y:S02]  /*0290*/  FFMA R8, R8, R2, R11 ;  /* 0x0000000208087223 */ /* 0x020fe4000000000b */
[----:B------:R-:W0:Y:S03]  /*02a0*/  LDC.64 R2, c[0x0][0x238] ;  /* 0x00008e00ff027b82 */ /* 0x000e260000000a00 */
[----:B------:R-:W-:-:S04]  /*02b0*/  FSETP.GTU.AND P0, PT, R8, RZ, PT ;  /* 0x000000ff0800720b */ /* 0x000fc80003f0c000 */
[----:B------:R-:W-:-:S04]  /*02c0*/  FSEL R5, R8, RZ, P0 ;  /* 0x000000ff08057208 */ /* 0x000fc80000000000 */
[C---:B------:R-:W-:Y:S02]  /*02d0*/  FSETP.GEU.AND P1, PT, R5.reuse, 6, PT ;  /* 0x40c000000500780b */ /* 0x040fe40003f2e000 */
[----:B------:R-:W-:Y:S01]  /*02e0*/  FSETP.NAN.AND P0, PT, R5, R5, PT ;  /* 0x000000050500720b */ /* 0x000fe20003f08000 */
[----:B0-----:R-:W-:-:S10]  /*02f0*/  IMAD.WIDE R2, R0, 0x4, R2 ;  /* 0x0000000400027825 */ /* 0x001fd400078e0202 */
[----:B------:R-:W-:-:S05]  /*0300*/  @P1 SEL R5, R5, 0x40c00000, P0 ;  /* 0x40c0000005051807 */ /* 0x000fca0000000000 */
[----:B------:R-:W-:Y:S01]  /*0310*/  STG.E desc[UR4][R2.64], R5 ;  /* 0x0000000502007986 */ /* 0x000fe2000c101904 */
[----:B------:R-:W-:Y:S05]  /*0320*/  EXIT ;  /* 0x000000000000794d */ /* 0x000fea0003800000 */
.L_x_0:
[----:B------:R-:W-:-:S00]  /*0330*/  BRA `(.L_x_0) ;  /* 0xfffffffc00fc7947 */ /* 0x000fc0000383ffff */
[----:B------:R-:W-:-:S00]  /*0340*/  NOP ;  /* 0x0000000000007918 */ /* 0x000fc00000000000 */
        /* <DEDUP_REMOVED lines=11> */
.L_x_1:


//--------------------- .nv.global.init           --------------------------
	.section	.nv.global.init,"aw",@progbits
.nv.global.init:
	.type		_$_str,@object
	.size		_$_str,(_$_str_$_2 - _$_str)
_$_str:
        /*0000*/ 	.byte	0x5f, 0x5f, 0x43, 0x55, 0x44, 0x41, 0x5f, 0x46, 0x54, 0x5a, 0x00
	.type		_$_str_$_2,@object
	.size		_$_str_$_2,(.L_1 - _$_str_$_2)
_$_str_$_2:
        /*000b*/ 	.byte	0x5f, 0x5f, 0x43, 0x55, 0x44, 0x41, 0x5f, 0x50, 0x52, 0x45, 0x43, 0x5f, 0x53, 0x51, 0x52, 0x54
        /*001b*/ 	.byte	0x00
.L_1:


//--------------------- .nv.constant0.triton_poi_fused__native_batch_norm_legit_no_training_hardtanh_0 --------------------------
	.section	.nv.constant0.triton_poi_fused__native_batch_norm_legit_no_training_hardtanh_0,"a",@progbits
	.sectionflags	@""
	.align	4
.nv.constant0.triton_poi_fused__native_batch_norm_legit_no_training_hardtanh_0:
	.zero		580
